//
// Generated by NVIDIA NVVM Compiler
//
// Compiler Build ID: CL-36424714
// Cuda compilation tools, release 13.0, V13.0.88
// Based on NVVM 20.0.0
//

.version 9.0
.target sm_100
.address_size 64

	// .globl	_Z15naiveGemmKernelPK6__halfS1_PS_i

.visible .entry _Z15naiveGemmKernelPK6__halfS1_PS_i(
	.param .u64 .ptr .align 1 _Z15naiveGemmKernelPK6__halfS1_PS_i_param_0,
	.param .u64 .ptr .align 1 _Z15naiveGemmKernelPK6__halfS1_PS_i_param_1,
	.param .u64 .ptr .align 1 _Z15naiveGemmKernelPK6__halfS1_PS_i_param_2,
	.param .u32 _Z15naiveGemmKernelPK6__halfS1_PS_i_param_3
)
{
	.reg .pred 	%p<10>;
	.reg .b16 	%rs<32>;
	.reg .b32 	%r<40>;
	.reg .b32 	%f<68>;
	.reg .b64 	%rd<67>;

	ld.param.u64 	%rd14, [_Z15naiveGemmKernelPK6__halfS1_PS_i_param_0];
	ld.param.u64 	%rd15, [_Z15naiveGemmKernelPK6__halfS1_PS_i_param_1];
	ld.param.u32 	%r18, [_Z15naiveGemmKernelPK6__halfS1_PS_i_param_3];
	cvta.to.global.u64 	%rd1, %rd15;
	cvta.to.global.u64 	%rd2, %rd14;
	mov.u32 	%r19, %ctaid.y;
	mov.u32 	%r20, %ntid.y;
	mov.u32 	%r21, %tid.y;
	mad.lo.s32 	%r1, %r19, %r20, %r21;
	mov.u32 	%r22, %ctaid.x;
	mov.u32 	%r23, %ntid.x;
	mov.u32 	%r24, %tid.x;
	mad.lo.s32 	%r2, %r22, %r23, %r24;
	max.s32 	%r25, %r1, %r2;
	setp.ge.s32 	%p1, %r25, %r18;
	@%p1 bra 	$L__BB0_13;
	mul.lo.s32 	%r3, %r18, %r1;
	and.b32  	%r4, %r18, 7;
	setp.lt.u32 	%p2, %r18, 8;
	mov.f32 	%f67, 0f00000000;
	mov.b32 	%r38, 0;
	@%p2 bra 	$L__BB0_4;
	and.b32  	%r38, %r18, 2147483640;
	neg.s32 	%r36, %r38;
	mul.wide.s32 	%rd16, %r18, 2;
	add.s64 	%rd3, %rd1, %rd16;
	shl.b32 	%r7, %r18, 3;
	mul.wide.s32 	%rd17, %r18, 4;
	add.s64 	%rd4, %rd1, %rd17;
	mul.wide.s32 	%rd18, %r18, 6;
	add.s64 	%rd5, %rd1, %rd18;
	mul.wide.s32 	%rd19, %r18, 8;
	add.s64 	%rd6, %rd1, %rd19;
	mul.wide.s32 	%rd20, %r18, 10;
	add.s64 	%rd7, %rd1, %rd20;
	mul.wide.s32 	%rd21, %r18, 12;
	add.s64 	%rd8, %rd1, %rd21;
	mul.wide.s32 	%rd22, %r18, 14;
	add.s64 	%rd9, %rd1, %rd22;
	mul.wide.u32 	%rd23, %r3, 2;
	add.s64 	%rd24, %rd23, %rd2;
	add.s64 	%rd66, %rd24, 8;
	mov.f32 	%f67, 0f00000000;
	mov.u32 	%r35, %r2;
$L__BB0_3:
	.pragma "nounroll";
	mul.wide.s32 	%rd25, %r35, 2;
	add.s64 	%rd26, %rd3, %rd25;
	add.s64 	%rd27, %rd4, %rd25;
	add.s64 	%rd28, %rd5, %rd25;
	add.s64 	%rd29, %rd6, %rd25;
	add.s64 	%rd30, %rd7, %rd25;
	add.s64 	%rd31, %rd8, %rd25;
	add.s64 	%rd32, %rd9, %rd25;
	add.s64 	%rd33, %rd1, %rd25;
	ld.global.u16 	%rs1, [%rd66+-8];
	// begin inline asm
	{  cvt.f32.f16 %f16, %rs1;}

	// end inline asm
	ld.global.u16 	%rs2, [%rd33];
	// begin inline asm
	{  cvt.f32.f16 %f17, %rs2;}

	// end inline asm
	fma.rn.f32 	%f32, %f16, %f17, %f67;
	ld.global.u16 	%rs3, [%rd66+-6];
	// begin inline asm
	{  cvt.f32.f16 %f18, %rs3;}

	// end inline asm
	ld.global.u16 	%rs4, [%rd26];
	// begin inline asm
	{  cvt.f32.f16 %f19, %rs4;}

	// end inline asm
	fma.rn.f32 	%f33, %f18, %f19, %f32;
	ld.global.u16 	%rs5, [%rd66+-4];
	// begin inline asm
	{  cvt.f32.f16 %f20, %rs5;}

	// end inline asm
	ld.global.u16 	%rs6, [%rd27];
	// begin inline asm
	{  cvt.f32.f16 %f21, %rs6;}

	// end inline asm
	fma.rn.f32 	%f34, %f20, %f21, %f33;
	ld.global.u16 	%rs7, [%rd66+-2];
	// begin inline asm
	{  cvt.f32.f16 %f22, %rs7;}

	// end inline asm
	ld.global.u16 	%rs8, [%rd28];
	// begin inline asm
	{  cvt.f32.f16 %f23, %rs8;}

	// end inline asm
	fma.rn.f32 	%f35, %f22, %f23, %f34;
	ld.global.u16 	%rs9, [%rd66];
	// begin inline asm
	{  cvt.f32.f16 %f24, %rs9;}

	// end inline asm
	ld.global.u16 	%rs10, [%rd29];
	// begin inline asm
	{  cvt.f32.f16 %f25, %rs10;}

	// end inline asm
	fma.rn.f32 	%f36, %f24, %f25, %f35;
	ld.global.u16 	%rs11, [%rd66+2];
	// begin inline asm
	{  cvt.f32.f16 %f26, %rs11;}

	// end inline asm
	ld.global.u16 	%rs12, [%rd30];
	// begin inline asm
	{  cvt.f32.f16 %f27, %rs12;}

	// end inline asm
	fma.rn.f32 	%f37, %f26, %f27, %f36;
	ld.global.u16 	%rs13, [%rd66+4];
	// begin inline asm
	{  cvt.f32.f16 %f28, %rs13;}

	// end inline asm
	ld.global.u16 	%rs14, [%rd31];
	// begin inline asm
	{  cvt.f32.f16 %f29, %rs14;}

	// end inline asm
	fma.rn.f32 	%f38, %f28, %f29, %f37;
	ld.global.u16 	%rs15, [%rd66+6];
	// begin inline asm
	{  cvt.f32.f16 %f30, %rs15;}

	// end inline asm
	ld.global.u16 	%rs16, [%rd32];
	// begin inline asm
	{  cvt.f32.f16 %f31, %rs16;}

	// end inline asm
	fma.rn.f32 	%f67, %f30, %f31, %f38;
	add.s32 	%r36, %r36, 8;
	add.s32 	%r35, %r35, %r7;
	add.s64 	%rd66, %rd66, 16;
	setp.ne.s32 	%p3, %r36, 0;
	@%p3 bra 	$L__BB0_3;
$L__BB0_4:
	setp.eq.s32 	%p4, %r4, 0;
	@%p4 bra 	$L__BB0_12;
	and.b32  	%r13, %r18, 3;
	setp.lt.u32 	%p5, %r4, 4;
	@%p5 bra 	$L__BB0_7;
	add.s32 	%r27, %r38, %r3;
	mul.wide.u32 	%rd34, %r27, 2;
	add.s64 	%rd35, %rd2, %rd34;
	ld.global.u16 	%rs17, [%rd35];
	// begin inline asm
	{  cvt.f32.f16 %f40, %rs17;}

	// end inline asm
	mad.lo.s32 	%r28, %r38, %r18, %r2;
	mul.wide.s32 	%rd36, %r28, 2;
	add.s64 	%rd37, %rd1, %rd36;
	ld.global.u16 	%rs18, [%rd37];
	// begin inline asm
	{  cvt.f32.f16 %f41, %rs18;}

	// end inline asm
	fma.rn.f32 	%f48, %f40, %f41, %f67;
	cvt.u64.u32 	%rd38, %r3;
	cvt.u64.u32 	%rd39, %r38;
	add.s64 	%rd40, %rd39, %rd38;
	shl.b64 	%rd41, %rd40, 1;
	add.s64 	%rd42, %rd2, %rd41;
	ld.global.u16 	%rs19, [%rd42+2];
	// begin inline asm
	{  cvt.f32.f16 %f42, %rs19;}

	// end inline asm
	mul.wide.s32 	%rd43, %r18, 2;
	add.s64 	%rd44, %rd37, %rd43;
	ld.global.u16 	%rs20, [%rd44];
	// begin inline asm
	{  cvt.f32.f16 %f43, %rs20;}

	// end inline asm
	fma.rn.f32 	%f49, %f42, %f43, %f48;
	ld.global.u16 	%rs21, [%rd42+4];
	// begin inline asm
	{  cvt.f32.f16 %f44, %rs21;}

	// end inline asm
	add.s64 	%rd45, %rd44, %rd43;
	ld.global.u16 	%rs22, [%rd45];
	// begin inline asm
	{  cvt.f32.f16 %f45, %rs22;}

	// end inline asm
	fma.rn.f32 	%f50, %f44, %f45, %f49;
	ld.global.u16 	%rs23, [%rd42+6];
	// begin inline asm
	{  cvt.f32.f16 %f46, %rs23;}

	// end inline asm
	add.s64 	%rd46, %rd45, %rd43;
	ld.global.u16 	%rs24, [%rd46];
	// begin inline asm
	{  cvt.f32.f16 %f47, %rs24;}

	// end inline asm
	fma.rn.f32 	%f67, %f46, %f47, %f50;
	add.s32 	%r38, %r38, 4;
$L__BB0_7:
	setp.eq.s32 	%p6, %r13, 0;
	@%p6 bra 	$L__BB0_12;
	setp.eq.s32 	%p7, %r13, 1;
	@%p7 bra 	$L__BB0_10;
	add.s32 	%r29, %r38, %r3;
	mul.wide.u32 	%rd47, %r29, 2;
	add.s64 	%rd48, %rd2, %rd47;
	ld.global.u16 	%rs25, [%rd48];
	// begin inline asm
	{  cvt.f32.f16 %f52, %rs25;}

	// end inline asm
	mad.lo.s32 	%r30, %r38, %r18, %r2;
	mul.wide.s32 	%rd49, %r30, 2;
	add.s64 	%rd50, %rd1, %rd49;
	ld.global.u16 	%rs26, [%rd50];
	// begin inline asm
	{  cvt.f32.f16 %f53, %rs26;}

	// end inline asm
	fma.rn.f32 	%f56, %f52, %f53, %f67;
	cvt.u64.u32 	%rd51, %r3;
	cvt.u64.u32 	%rd52, %r38;
	add.s64 	%rd53, %rd52, %rd51;
	shl.b64 	%rd54, %rd53, 1;
	add.s64 	%rd55, %rd2, %rd54;
	ld.global.u16 	%rs27, [%rd55+2];
	// begin inline asm
	{  cvt.f32.f16 %f54, %rs27;}

	// end inline asm
	mul.wide.s32 	%rd56, %r18, 2;
	add.s64 	%rd57, %rd50, %rd56;
	ld.global.u16 	%rs28, [%rd57];
	// begin inline asm
	{  cvt.f32.f16 %f55, %rs28;}

	// end inline asm
	fma.rn.f32 	%f67, %f54, %f55, %f56;
	add.s32 	%r38, %r38, 2;
$L__BB0_10:
	and.b32  	%r31, %r18, 1;
	setp.eq.b32 	%p8, %r31, 1;
	not.pred 	%p9, %p8;
	@%p9 bra 	$L__BB0_12;
	add.s32 	%r32, %r38, %r3;
	mul.wide.u32 	%rd58, %r32, 2;
	add.s64 	%rd59, %rd2, %rd58;
	ld.global.u16 	%rs29, [%rd59];
	// begin inline asm
	{  cvt.f32.f16 %f57, %rs29;}

	// end inline asm
	mad.lo.s32 	%r33, %r38, %r18, %r2;
	mul.wide.s32 	%rd60, %r33, 2;
	add.s64 	%rd61, %rd1, %rd60;
	ld.global.u16 	%rs30, [%rd61];
	// begin inline asm
	{  cvt.f32.f16 %f58, %rs30;}

	// end inline asm
	fma.rn.f32 	%f67, %f57, %f58, %f67;
$L__BB0_12:
	ld.param.u64 	%rd65, [_Z15naiveGemmKernelPK6__halfS1_PS_i_param_2];
	// begin inline asm
	{  cvt.rn.f16.f32 %rs31, %f67;}

	// end inline asm
	add.s32 	%r34, %r3, %r2;
	cvta.to.global.u64 	%rd62, %rd65;
	mul.wide.s32 	%rd63, %r34, 2;
	add.s64 	%rd64, %rd62, %rd63;
	st.global.u16 	[%rd64], %rs31;
$L__BB0_13:
	ret;

}


// ===== COMPILED SASS (sm_100) =====

	.target	sm_100

	.elftype	@"ET_EXEC"


//--------------------- .note.nv.tkinfo           --------------------------
	.section	.note.nv.tkinfo,"",@"SHT_NOTE"
	.sectionflags	@"SHF_NOTE_NV_TKINFO"
	.tkinfo
        /*0018*/ 	.word	0x00000002
        /*0030*/ 	.string	""
        /*0030*/ 	.string	"ptxas"
        /*0030*/ 	.string	"Cuda compilation tools, release 13.0, V13.0.88"
        /*0030*/ 	.string	"Build cuda_13.0.r13.0/compiler.36424714_0"
        /*0030*/ 	.string	"-arch sm_100 -m 64 "



//--------------------- .note.nv.cuinfo           --------------------------
	.section	.note.nv.cuinfo,"",@"SHT_NOTE"
	.sectionflags	@"SHF_NOTE_NV_CUINFO"
        /*0018*/ 	.short	0x0002
        /*001a*/ 	.short	0x0064
        /*001c*/ 	.short	0x0082
	.zero		2


//--------------------- .nv.info                  --------------------------
	.section	.nv.info,"",@"SHT_CUDA_INFO"
	.align	4


	//----- nvinfo : EIATTR_REGCOUNT
	.align		4
        /*0000*/ 	.byte	0x04, 0x2f
        /*0002*/ 	.short	(.L_1 - .L_0)
	.align		4
.L_0:
        /*0004*/ 	.word	index@(_Z15naiveGemmKernelPK6__halfS1_PS_i)
        /*0008*/ 	.word	0x0000001e


	//----- nvinfo : EIATTR_FRAME_SIZE
	.align		4
.L_1:
        /*000c*/ 	.byte	0x04, 0x11
        /*000e*/ 	.short	(.L_3 - .L_2)
	.align		4
.L_2:
        /*0010*/ 	.word	index@(_Z15naiveGemmKernelPK6__halfS1_PS_i)
        /*0014*/ 	.word	0x00000000


	//----- nvinfo : EIATTR_MIN_STACK_SIZE
	.align		4
.L_3:
        /*0018*/ 	.byte	0x04, 0x12
        /*001a*/ 	.short	(.L_5 - .L_4)
	.align		4
.L_4:
        /*001c*/ 	.word	index@(_Z15naiveGemmKernelPK6__halfS1_PS_i)
        /*0020*/ 	.word	0x00000000
.L_5:


//--------------------- .nv.compat                --------------------------
	.section	.nv.compat,"",@"SHT_CUDA_COMPAT_INFO"
	.align	4
        /*0000*/ 	.byte	0x02, 0x09, 0x00, 0x00, 0x02, 0x02, 0x01, 0x00, 0x02, 0x05, 0x05, 0x00, 0x03, 0x07, 0x01, 0x01
        /*0010*/ 	.byte	0x02, 0x03, 0x00, 0x00, 0x02, 0x06, 0x01, 0x00, 0x04, 0x0b, 0x08, 0x00, 0x09, 0x00, 0x00, 0x00
        /*0020*/ 	.byte	0x00, 0x00, 0x00, 0x00


//--------------------- .nv.info._Z15naiveGemmKernelPK6__halfS1_PS_i --------------------------
	.section	.nv.info._Z15naiveGemmKernelPK6__halfS1_PS_i,"",@"SHT_CUDA_INFO"
	.sectionflags	@""
	.align	4


	//----- nvinfo : EIATTR_CUDA_API_VERSION
	.align		4
        /*0000*/ 	.byte	0x04, 0x37
        /*0002*/ 	.short	(.L_7 - .L_6)
.L_6:
        /*0004*/ 	.word	0x00000082


	//----- nvinfo : EIATTR_KPARAM_INFO
	.align		4
.L_7:
        /*0008*/ 	.byte	0x04, 0x17
        /*000a*/ 	.short	(.L_9 - .L_8)
.L_8:
        /*000c*/ 	.word	0x00000000
        /*0010*/ 	.short	0x0003
        /*0012*/ 	.short	0x0018
        /*0014*/ 	.byte	0x00, 0xf0, 0x11, 0x00


	//----- nvinfo : EIATTR_KPARAM_INFO
	.align		4
.L_9:
        /*0018*/ 	.byte	0x04, 0x17
        /*001a*/ 	.short	(.L_11 - .L_10)
.L_10:
        /*001c*/ 	.word	0x00000000
        /*0020*/ 	.short	0x0002
        /*0022*/ 	.short	0x0010
        /*0024*/ 	.byte	0x00, 0xf5, 0x21, 0x00


	//----- nvinfo : EIATTR_KPARAM_INFO
	.align		4
.L_11:
        /*0028*/ 	.byte	0x04, 0x17
        /*002a*/ 	.short	(.L_13 - .L_12)
.L_12:
        /*002c*/ 	.word	0x00000000
        /*0030*/ 	.short	0x0001
        /*0032*/ 	.short	0x0008
        /*0034*/ 	.byte	0x00, 0xf5, 0x21, 0x00


	//----- nvinfo : EIATTR_KPARAM_INFO
	.align		4
.L_13:
        /*0038*/ 	.byte	0x04, 0x17
        /*003a*/ 	.short	(.L_15 - .L_14)
.L_14:
        /*003c*/ 	.word	0x00000000
        /*0040*/ 	.short	0x0000
        /*0042*/ 	.short	0x0000
        /*0044*/ 	.byte	0x00, 0xf5, 0x21, 0x00


	//----- nvinfo : EIATTR_SPARSE_MMA_MASK
	.align		4
.L_15:
        /*0048*/ 	.byte	0x03, 0x50
        /*004a*/ 	.short	0x0000


	//----- nvinfo : EIATTR_MAXREG_COUNT
	.align		4
        /*004c*/ 	.byte	0x03, 0x1b
        /*004e*/ 	.short	0x00ff


	//----- nvinfo : EIATTR_MERCURY_ISA_VERSION
	.align		4
        /*0050*/ 	.byte	0x03, 0x5f
        /*0052*/ 	.short	0x0101


	//----- nvinfo : EIATTR_VRC_CTA_INIT_COUNT
	.align		4
        /*0054*/ 	.byte	0x02, 0x4a
	.zero		1
	.zero		1


	//----- nvinfo : EIATTR_EXIT_INSTR_OFFSETS
	.align		4
        /*0058*/ 	.byte	0x04, 0x1c
        /*005a*/ 	.short	(.L_17 - .L_16)


	//   ....[0]....
.L_16:
        /*005c*/ 	.word	0x000000c0


	//   ....[1]....
        /*0060*/ 	.word	0x00000c20


	//----- nvinfo : EIATTR_CBANK_PARAM_SIZE
	.align		4
.L_17:
        /*0064*/ 	.byte	0x03, 0x19
        /*0066*/ 	.short	0x001c


	//----- nvinfo : EIATTR_PARAM_CBANK
	.align		4
        /*0068*/ 	.byte	0x04, 0x0a
        /*006a*/ 	.short	(.L_19 - .L_18)
	.align		4
.L_18:
        /*006c*/ 	.word	index@(.nv.constant0._Z15naiveGemmKernelPK6__halfS1_PS_i)
        /*0070*/ 	.short	0x0380
        /*0072*/ 	.short	0x001c


	//----- nvinfo : EIATTR_SW_WAR
	.align		4
.L_19:
        /*0074*/ 	.byte	0x04, 0x36
        /*0076*/ 	.short	(.L_21 - .L_20)
.L_20:
        /*0078*/ 	.word	0x00000008
.L_21:


//--------------------- .nv.callgraph             --------------------------
	.section	.nv.callgraph,"",@"SHT_CUDA_CALLGRAPH"
	.align	4
	.sectionentsize	8
	.align		4
        /*0000*/ 	.word	0x00000000
	.align		4
        /*0004*/ 	.word	0xffffffff
	.align		4
        /*0008*/ 	.word	0x00000000
	.align		4
        /*000c*/ 	.word	0xfffffffe
	.align		4
        /*0010*/ 	.word	0x00000000
	.align		4
        /*0014*/ 	.word	0xfffffffd
	.align		4
        /*0018*/ 	.word	0x00000000
	.align		4
        /*001c*/ 	.word	0xfffffffc


//--------------------- .text._Z15naiveGemmKernelPK6__halfS1_PS_i --------------------------
	.section	.text._Z15naiveGemmKernelPK6__halfS1_PS_i,"ax",@progbits
	.align	128
        .global         _Z15naiveGemmKernelPK6__halfS1_PS_i
        .type           _Z15naiveGemmKernelPK6__halfS1_PS_i,@function
        .size           _Z15naiveGemmKernelPK6__halfS1_PS_i,(.L_x_6 - _Z15naiveGemmKernelPK6__halfS1_PS_i)
        .other          _Z15naiveGemmKernelPK6__halfS1_PS_i,@"STO_CUDA_ENTRY STV_DEFAULT"
_Z15naiveGemmKernelPK6__halfS1_PS_i:
.text._Z15naiveGemmKernelPK6__halfS1_PS_i:
[----:B------:R-:W-:Y:S01]  /*0000*/  LDC R1, c[0x0][0x37c] ;  /* 0x0000df00ff017b82 */ /* 0x000fe20000000800 */
[----:B------:R-:W0:Y:S07]  /*0010*/  S2R R0, SR_TID.Y ;  /* 0x0000000000007919 */ /* 0x000e2e0000002200 */
[----:B------:R-:W0:Y:S01]  /*0020*/  S2UR UR4, SR_CTAID.Y ;  /* 0x00000000000479c3 */ /* 0x000e220000002600 */
[----:B------:R-:W1:Y:S01]  /*0030*/  LDCU UR12, c[0x0][0x398] ;  /* 0x00007300ff0c77ac */ /* 0x000e620008000800 */
[----:B------:R-:W2:Y:S06]  /*0040*/  S2R R3, SR_TID.X ;  /* 0x0000000000037919 */ /* 0x000eac0000002100 */
[----:B------:R-:W0:Y:S08]  /*0050*/  LDC R13, c[0x0][0x364] ;  /* 0x0000d900ff0d7b82 */ /* 0x000e300000000800 */
[----:B------:R-:W2:Y:S08]  /*0060*/  S2UR UR5, SR_CTAID.X ;  /* 0x00000000000579c3 */ /* 0x000eb00000002500 */
[----:B------:R-:W2:Y:S01]  /*0070*/  LDC R2, c[0x0][0x360] ;  /* 0x0000d800ff027b82 */ /* 0x000ea20000000800 */
[----:B0-----:R-:W-:-:S02]  /*0080*/  IMAD R13, R13, UR4, R0 ;  /* 0x000000040d0d7c24 */ /* 0x001fc4000f8e0200 */
[----:B--2---:R-:W-:-:S05]  /*0090*/  IMAD R0, R2, UR5, R3 ;  /* 0x0000000502007c24 */ /* 0x004fca000f8e0203 */
[----:B------:R-:W-:-:S04]  /*00a0*/  VIMNMX R2, PT, PT, R13, R0, !PT ;  /* 0x000000000d027248 */ /* 0x000fc80007fe0100 */
[----:B-1----:R-:W-:-:S13]  /*00b0*/  ISETP.GE.AND P0, PT, R2, UR12, PT ;  /* 0x0000000c02007c0c */ /* 0x002fda000bf06270 */
[----:B------:R-:W-:Y:S05]  /*00c0*/  @P0 EXIT ;  /* 0x000000000000094d */ /* 0x000fea0003800000 */
[----:B------:R-:W-:Y:S01]  /*00d0*/  UISETP.GE.U32.AND UP0, UPT, UR12, 0x8, UPT ;  /* 0x000000080c00788c */ /* 0x000fe2000bf06070 */
[----:B------:R-:W-:Y:S02]  /*00e0*/  HFMA2 R20, -RZ, RZ, 0, 0 ;  /* 0x00000000ff147431 */ /* 0x000fe400000001ff */
[----:B------:R-:W-:Y:S01]  /*00f0*/  IMAD R13, R13, UR12, RZ ;  /* 0x0000000c0d0d7c24 */ /* 0x000fe2000f8e02ff */
[----:B------:R-:W-:Y:S01]  /*0100*/  UMOV UR4, URZ ;  /* 0x000000ff00047c82 */ /* 0x000fe20008000000 */
[----:B------:R-:W0:Y:S04]  /*0110*/  LDCU.64 UR10, c[0x0][0x358] ;  /* 0x00006b00ff0a77ac */ /* 0x000e280008000a00 */
[----:B------:R-:W-:Y:S05]  /*0120*/  BRA.U !UP0, `(.L_x_0) ;  /* 0x0000000508447547 */ /* 0x000fea000b800000 */
[----:B------:R-:W1:Y:S01]  /*0130*/  LDCU.128 UR16, c[0x0][0x380] ;  /* 0x00007000ff1077ac */ /* 0x000e620008000c00 */
[----:B------:R-:W-:Y:S02]  /*0140*/  MOV R20, RZ ;  /* 0x000000ff00147202 */ /* 0x000fe40000000f00 */
[----:B------:R-:W-:Y:S01]  /*0150*/  MOV R12, R0 ;  /* 0x00000000000c7202 */ /* 0x000fe20000000f00 */
[----:B------:R-:W-:-:S04]  /*0160*/  ULOP3.LUT UR4, UR12, 0x7ffffff8, URZ, 0xc0, !UPT ;  /* 0x7ffffff80c047892 */ /* 0x000fc8000f8ec0ff */
[----:B------:R-:W-:Y:S01]  /*0170*/  UIADD3 UR5, UPT, UPT, -UR4, URZ, URZ ;  /* 0x000000ff04057290 */ /* 0x000fe2000fffe1ff */
[----:B-1----:R-:W-:Y:S01]  /*0180*/  MOV R2, UR16 ;  /* 0x0000001000027c02 */ /* 0x002fe20008000f00 */
[----:B------:R-:W-:Y:S01]  /*0190*/  UIMAD.WIDE UR6, UR12, 0xc, UR18 ;  /* 0x0000000c0c0678a5 */ /* 0x000fe2000f8e0212 */
[----:B------:R-:W-:Y:S01]  /*01a0*/  MOV R3, UR17 ;  /* 0x0000001100037c02 */ /* 0x000fe20008000f00 */
[----:B------:R-:W-:Y:S02]  /*01b0*/  UIMAD.WIDE UR8, UR12, 0xe, UR18 ;  /* 0x0000000e0c0878a5 */ /* 0x000fe4000f8e0212 */
[----:B------:R-:W-:-:S03]  /*01c0*/  IMAD.WIDE.U32 R2, R13, 0x2, R2 ;  /* 0x000000020d027825 */ /* 0x000fc600078e0002 */
[----:B------:R-:W-:-:S04]  /*01d0*/  IADD3 R2, P0, PT, R2, 0x8, RZ ;  /* 0x0000000802027810 */ /* 0x000fc80007f1e0ff */
[----:B------:R-:W-:-:S09]  /*01e0*/  IADD3.X R3, PT, PT, RZ, R3, RZ, P0, !PT ;  /* 0x00000003ff037210 */ /* 0x000fd200007fe4ff */
.L_x_1:
[----:B------:R-:W-:Y:S01]  /*01f0*/  UIMAD.WIDE UR16, UR12, 0x2, UR18 ;  /* 0x000000020c1078a5 */ /* 0x000fe2000f8e0212 */
[----:B------:R-:W-:Y:S01]  /*0200*/  MOV R7, 0x2 ;  /* 0x0000000200077802 */ /* 0x000fe20000000f00 */
[----:B------:R-:W-:Y:S01]  /*0210*/  UIMAD.WIDE UR20, UR12, 0x4, UR18 ;  /* 0x000000040c1478a5 */ /* 0x000fe2000f8e0212 */
[----:B------:R-:W-:Y:S01]  /*0220*/  HFMA2 R11, -RZ, RZ, 0, 1.1920928955078125e-07 ;  /* 0x00000002ff0b7431 */ /* 0x000fe200000001ff */
[----:B------:R-:W-:Y:S01]  /*0230*/  UIMAD.WIDE UR14, UR12, 0x6, UR18 ;  /* 0x000000060c0e78a5 */ /* 0x000fe2000f8e0212 */
[----:B0-----:R-:W2:Y:S01]  /*0240*/  LDG.E.U16 R23, desc[UR10][R2.64+-0x8] ;  /* 0xfffff80a02177981 */ /* 0x001ea2000c1e1500 */
[----:B------:R-:W-:Y:S01]  /*0250*/  MOV R4, UR16 ;  /* 0x0000001000047c02 */ /* 0x000fe20008000f00 */
[----:B------:R-:W-:Y:S01]  /*0260*/  IMAD.WIDE R6, R12, R7, UR18 ;  /* 0x000000120c067e25 */ /* 0x000fe2000f8e0207 */
[----:B------:R-:W-:Y:S01]  /*0270*/  MOV R5, UR17 ;  /* 0x0000001100057c02 */ /* 0x000fe20008000f00 */
[----:B------:R-:W3:Y:S01]  /*0280*/  LDG.E.U16 R22, desc[UR10][R2.64+-0x6] ;  /* 0xfffffa0a02167981 */ /* 0x000ee2000c1e1500 */
[----:B------:R-:W-:-:S02]  /*0290*/  MOV R8, UR20 ;  /* 0x0000001400087c02 */ /* 0x000fc40008000f00 */
[----:B------:R-:W-:Y:S01]  /*02a0*/  MOV R9, UR21 ;  /* 0x0000001500097c02 */ /* 0x000fe20008000f00 */
[C---:B------:R-:W-:Y:S01]  /*02b0*/  IMAD.WIDE R4, R12.reuse, 0x2, R4 ;  /* 0x000000020c047825 */ /* 0x040fe200078e0204 */
[----:B------:R0:W4:Y:S03]  /*02c0*/  LDG.E.U16 R21, desc[UR10][R6.64] ;  /* 0x0000000a06157981 */ /* 0x000126000c1e1500 */
[----:B------:R-:W-:Y:S02]  /*02d0*/  HFMA2 R27, -RZ, RZ, 0, 1.1920928955078125e-07 ;  /* 0x00000002ff1b7431 */ /* 0x000fe400000001ff */
[C---:B------:R-:W-:Y:S01]  /*02e0*/  IMAD.WIDE R10, R12.reuse, R11, UR14 ;  /* 0x0000000e0c0a7e25 */ /* 0x040fe2000f8e020b */
[----:B------:R1:W5:Y:S01]  /*02f0*/  LDG.E.U16 R19, desc[UR10][R4.64] ;  /* 0x0000000a04137981 */ /* 0x000362000c1e1500 */
[----:B------:R-:W-:Y:S02]  /*0300*/  UIMAD.WIDE UR14, UR12, 0x8, UR18 ;  /* 0x000000080c0e78a5 */ /* 0x000fe4000f8e0212 */
[----:B------:R-:W-:Y:S01]  /*0310*/  IMAD.WIDE R8, R12, 0x2, R8 ;  /* 0x000000020c087825 */ /* 0x000fe200078e0208 */
[----:B------:R-:W-:Y:S01]  /*0320*/  MOV R25, 0x2 ;  /* 0x0000000200197802 */ /* 0x000fe20000000f00 */
[----:B------:R-:W5:Y:S01]  /*0330*/  LDG.E.U16 R18, desc[UR10][R2.64+-0x4] ;  /* 0xfffffc0a02127981 */ /* 0x000f62000c1e1500 */
[----:B------:R-:W-:-:S03]  /*0340*/  UIMAD.WIDE UR16, UR12, 0xa, UR18 ;  /* 0x0000000a0c1078a5 */ /* 0x000fc6000f8e0212 */
[----:B------:R-:W5:Y:S01]  /*0350*/  LDG.E.U16 R17, desc[UR10][R8.64] ;  /* 0x0000000a08117981 */ /* 0x000f62000c1e1500 */
[----:B0-----:R-:W-:-:S03]  /*0360*/  IMAD.WIDE R6, R12, R25, UR14 ;  /* 0x0000000e0c067e25 */ /* 0x001fc6000f8e0219 */
[----:B------:R0:W5:Y:S01]  /*0370*/  LDG.E.U16 R15, desc[UR10][R10.64] ;  /* 0x0000000a0a0f7981 */ /* 0x000162000c1e1500 */
[----:B-1----:R-:W-:-:S03]  /*0380*/  IMAD.WIDE R4, R12, R27, UR16 ;  /* 0x000000100c047e25 */ /* 0x002fc6000f8e021b */
[----:B------:R-:W5:Y:S04]  /*0390*/  LDG.E.U16 R16, desc[UR10][R2.64+-0x2] ;  /* 0xfffffe0a02107981 */ /* 0x000f68000c1e1500 */
[----:B------:R-:W5:Y:S01]  /*03a0*/  LDG.E.U16 R14, desc[UR10][R2.64] ;  /* 0x0000000a020e7981 */ /* 0x000f62000c1e1500 */
[----:B0-----:R-:W-:-:S03]  /*03b0*/  MOV R11, 0x2 ;  /* 0x00000002000b7802 */ /* 0x001fc60000000f00 */
[----:B------:R-:W5:Y:S02]  /*03c0*/  LDG.E.U16 R6, desc[UR10][R6.64] ;  /* 0x0000000a06067981 */ /* 0x000f64000c1e1500 */
[CC--:B------:R-:W-:Y:S02]  /*03d0*/  IMAD.WIDE R8, R12.reuse, R11.reuse, UR6 ;  /* 0x000000060c087e25 */ /* 0x0c0fe4000f8e020b */
[----:B------:R-:W5:Y:S04]  /*03e0*/  LDG.E.U16 R24, desc[UR10][R2.64+0x2] ;  /* 0x0000020a02187981 */ /* 0x000f68000c1e1500 */
[----:B------:R-:W5:Y:S01]  /*03f0*/  LDG.E.U16 R4, desc[UR10][R4.64] ;  /* 0x0000000a04047981 */ /* 0x000f62000c1e1500 */
[----:B------:R-:W-:-:S03]  /*0400*/  IMAD.WIDE R10, R12, R11, UR8 ;  /* 0x000000080c0a7e25 */ /* 0x000fc6000f8e020b */
[----:B------:R-:W5:Y:S04]  /*0410*/  LDG.E.U16 R8, desc[UR10][R8.64] ;  /* 0x0000000a08087981 */ /* 0x000f68000c1e1500 */
[----:B------:R-:W5:Y:S04]  /*0420*/  LDG.E.U16 R26, desc[UR10][R2.64+0x4] ;  /* 0x0000040a021a7981 */ /* 0x000f68000c1e1500 */
[----:B------:R0:W5:Y:S04]  /*0430*/  LDG.E.U16 R25, desc[UR10][R2.64+0x6] ;  /* 0x0000060a02197981 */ /* 0x000168000c1e1500 */
[----:B------:R-:W5:Y:S01]  /*0440*/  LDG.E.U16 R10, desc[UR10][R10.64] ;  /* 0x0000000a0a0a7981 */ /* 0x000f62000c1e1500 */
[----:B------:R-:W-:-:S04]  /*0450*/  UIADD3 UR5, UPT, UPT, UR5, 0x8, URZ ;  /* 0x0000000805057890 */ /* 0x000fc8000fffe0ff */
[----:B------:R-:W-:Y:S01]  /*0460*/  UISETP.NE.AND UP0, UPT, UR5, URZ, UPT ;  /* 0x000000ff0500728c */ /* 0x000fe2000bf05270 */
[----:B0-----:R-:W-:-:S04]  /*0470*/  IADD3 R2, P0, PT, R2, 0x10, RZ ;  /* 0x0000001002027810 */ /* 0x001fc80007f1e0ff */
[----:B------:R-:W-:Y:S01]  /*0480*/  IADD3.X R3, PT, PT, RZ, R3, RZ, P0, !PT ;  /* 0x00000003ff037210 */ /* 0x000fe200007fe4ff */
[----:B--2---:R-:W-:Y:S02]  /*0490*/  HADD2.F32 R23, -RZ, R23.H0_H0 ;  /* 0x20000017ff177230 */ /* 0x004fe40000004100 */
[----:B---3--:R-:W-:Y:S02]  /*04a0*/  HADD2.F32 R22, -RZ, R22.H0_H0 ;  /* 0x20000016ff167230 */ /* 0x008fe40000004100 */
[----:B----4-:R-:W-:Y:S02]  /*04b0*/  HADD2.F32 R21, -RZ, R21.H0_H0 ;  /* 0x20000015ff157230 */ /* 0x010fe40000004100 */
[----:B-----5:R-:W-:-:S03]  /*04c0*/  HADD2.F32 R19, -RZ, R19.H0_H0 ;  /* 0x20000013ff137230 */ /* 0x020fc60000004100 */
[----:B------:R-:W-:Y:S01]  /*04d0*/  FFMA R21, R23, R21, R20 ;  /* 0x0000001517157223 */ /* 0x000fe20000000014 */
[----:B------:R-:W-:-:S03]  /*04e0*/  HADD2.F32 R18, -RZ, R18.H0_H0 ;  /* 0x20000012ff127230 */ /* 0x000fc60000004100 */
[----:B------:R-:W-:Y:S01]  /*04f0*/  FFMA R19, R22, R19, R21 ;  /* 0x0000001316137223 */ /* 0x000fe20000000015 */
[----:B------:R-:W-:Y:S02]  /*0500*/  HADD2.F32 R17, -RZ, R17.H0_H0 ;  /* 0x20000011ff117230 */ /* 0x000fe40000004100 */
        /* <DEDUP_REMOVED lines=11> */
[----:B------:R-:W-:Y:S01]  /*05c0*/  HADD2.F32 R7, -RZ, R26.H0_H0 ;  /* 0x2000001aff077230 */ /* 0x000fe20000004100 */
[----:B------:R-:W-:Y:S01]  /*05d0*/  MOV R5, UR12 ;  /* 0x0000000c00057c02 */ /* 0x000fe20008000f00 */
[----:B------:R-:W-:-:S03]  /*05e0*/  HADD2.F32 R25, -RZ, R25.H0_H0 ;  /* 0x20000019ff197230 */ /* 0x000fc60000004100 */
[----:B------:R-:W-:Y:S01]  /*05f0*/  FFMA R4, R7, R8, R4 ;  /* 0x0000000807047223 */ /* 0x000fe20000000004 */
[----:B------:R-:W-:Y:S01]  /*0600*/  HADD2.F32 R10, -RZ, R10.H0_H0 ;  /* 0x2000000aff0a7230 */ /* 0x000fe20000004100 */
[----:B------:R-:W-:-:S04]  /*0610*/  LEA R12, R5, R12, 0x3 ;  /* 0x0000000c050c7211 */ /* 0x000fc800078e18ff */
[----:B------:R-:W-:Y:S01]  /*0620*/  FFMA R20, R25, R10, R4 ;  /* 0x0000000a19147223 */ /* 0x000fe20000000004 */
[----:B------:R-:W-:Y:S06]  /*0630*/  BRA.U UP0, `(.L_x_1) ;  /* 0xfffffff900ec7547 */ /* 0x000fec000b83ffff */
.L_x_0:
[----:B------:R-:W-:-:S04]  /*0640*/  ULOP3.LUT UR6, UR12, 0x7, URZ, 0xc0, !UPT ;  /* 0x000000070c067892 */ /* 0x000fc8000f8ec0ff */
[----:B------:R-:W-:-:S09]  /*0650*/  UISETP.NE.AND UP0, UPT, UR6, URZ, UPT ;  /* 0x000000ff0600728c */ /* 0x000fd2000bf05270 */
[----:B------:R-:W-:Y:S05]  /*0660*/  BRA.U !UP0, `(.L_x_2) ;  /* 0x0000000508587547 */ /* 0x000fea000b800000 */
[----:B------:R-:W-:Y:S02]  /*0670*/  UISETP.GE.U32.AND UP0, UPT, UR6, 0x4, UPT ;  /* 0x000000040600788c */ /* 0x000fe4000bf06070 */
[----:B------:R-:W-:-:S04]  /*0680*/  ULOP3.LUT UR5, UR12, 0x3, URZ, 0xc0, !UPT ;  /* 0x000000030c057892 */ /* 0x000fc8000f8ec0ff */
[----:B------:R-:W-:-:S03]  /*0690*/  UISETP.NE.AND UP1, UPT, UR5, URZ, UPT ;  /* 0x000000ff0500728c */ /* 0x000fc6000bf25270 */
[----:B------:R-:W-:Y:S08]  /*06a0*/  BRA.U !UP0, `(.L_x_3) ;  /* 0x00000001089c7547 */ /* 0x000ff0000b800000 */
[----:B------:R-:W1:Y:S01]  /*06b0*/  LDC.64 R6, c[0x0][0x388] ;  /* 0x0000e200ff067b82 */ /* 0x000e620000000a00 */
[----:B------:R-:W2:Y:S01]  /*06c0*/  LDCU.64 UR6, c[0x0][0x380] ;  /* 0x00007000ff0677ac */ /* 0x000ea20008000a00 */
[----:B------:R-:W-:Y:S02]  /*06d0*/  MOV R9, UR4 ;  /* 0x0000000400097c02 */ /* 0x000fe40008000f00 */
[C---:B------:R-:W-:Y:S02]  /*06e0*/  IADD3 R3, PT, PT, R13.reuse, UR4, RZ ;  /* 0x000000040d037c10 */ /* 0x040fe4000fffe0ff */
[----:B------:R-:W-:Y:S01]  /*06f0*/  IADD3 R10, P0, PT, R13, UR4, RZ ;  /* 0x000000040d0a7c10 */ /* 0x000fe2000ff1e0ff */
[----:B------:R-:W-:Y:S01]  /*0700*/  IMAD R9, R9, UR12, R0 ;  /* 0x0000000c09097c24 */ /* 0x000fe2000f8e0200 */
[----:B------:R-:W3:Y:S01]  /*0710*/  LDC.64 R4, c[0x0][0x380] ;  /* 0x0000e000ff047b82 */ /* 0x000ee20000000a00 */
[----:B------:R-:W-:Y:S02]  /*0720*/  MOV R11, UR12 ;  /* 0x0000000c000b7c02 */ /* 0x000fe40008000f00 */
[----:B------:R-:W-:Y:S01]  /*0730*/  MOV R15, UR12 ;  /* 0x0000000c000f7c02 */ /* 0x000fe20008000f00 */
[----:B-1----:R-:W-:Y:S01]  /*0740*/  IMAD.WIDE R6, R9, 0x2, R6 ;  /* 0x0000000209067825 */ /* 0x002fe200078e0206 */
[----:B------:R-:W-:-:S05]  /*0750*/  MOV R9, UR12 ;  /* 0x0000000c00097c02 */ /* 0x000fca0008000f00 */
[----:B------:R-:W-:Y:S02]  /*0760*/  IMAD.WIDE R8, R9, 0x2, R6 ;  /* 0x0000000209087825 */ /* 0x000fe400078e0206 */
[----:B0-----:R-:W4:Y:S02]  /*0770*/  LDG.E.U16 R6, desc[UR10][R6.64] ;  /* 0x0000000a06067981 */ /* 0x001f24000c1e1500 */
[----:B---3--:R-:W-:Y:S01]  /*0780*/  IMAD.WIDE.U32 R4, R3, 0x2, R4 ;  /* 0x0000000203047825 */ /* 0x008fe200078e0004 */
[----:B------:R-:W-:Y:S01]  /*0790*/  IADD3.X R3, PT, PT, RZ, RZ, RZ, P0, !PT ;  /* 0x000000ffff037210 */ /* 0x000fe200007fe4ff */
[----:B------:R-:W3:Y:S01]  /*07a0*/  LDG.E.U16 R16, desc[UR10][R8.64] ;  /* 0x0000000a08107981 */ /* 0x000ee2000c1e1500 */
[----:B--2---:R-:W-:-:S03]  /*07b0*/  LEA R2, P0, R10, UR6, 0x1 ;  /* 0x000000060a027c11 */ /* 0x004fc6000f8008ff */
[----:B------:R-:W2:Y:S01]  /*07c0*/  LDG.E.U16 R4, desc[UR10][R4.64] ;  /* 0x0000000a04047981 */ /* 0x000ea2000c1e1500 */
[----:B------:R-:W-:Y:S01]  /*07d0*/  LEA.HI.X R3, R10, UR7, R3, 0x1, P0 ;  /* 0x000000070a037c11 */ /* 0x000fe200080f0c03 */
[----:B------:R-:W-:-:S04]  /*07e0*/  IMAD.WIDE R10, R11, 0x2, R8 ;  /* 0x000000020b0a7825 */ /* 0x000fc800078e0208 */
[----:B------:R-:W5:Y:S01]  /*07f0*/  LDG.E.U16 R12, desc[UR10][R2.64+0x2] ;  /* 0x0000020a020c7981 */ /* 0x000f62000c1e1500 */
[----:B------:R-:W-:-:S03]  /*0800*/  IMAD.WIDE R14, R15, 0x2, R10 ;  /* 0x000000020f0e7825 */ /* 0x000fc600078e020a */
[----:B------:R-:W5:Y:S04]  /*0810*/  LDG.E.U16 R17, desc[UR10][R2.64+0x4] ;  /* 0x0000040a02117981 */ /* 0x000f68000c1e1500 */
[----:B------:R-:W5:Y:S04]  /*0820*/  LDG.E.U16 R10, desc[UR10][R10.64] ;  /* 0x0000000a0a0a7981 */ /* 0x000f68000c1e1500 */
[----:B------:R-:W5:Y:S04]  /*0830*/  LDG.E.U16 R18, desc[UR10][R2.64+0x6] ;  /* 0x0000060a02127981 */ /* 0x000f68000c1e1500 */
[----:B------:R-:W5:Y:S01]  /*0840*/  LDG.E.U16 R14, desc[UR10][R14.64] ;  /* 0x0000000a0e0e7981 */ /* 0x000f62000c1e1500 */
[----:B------:R-:W-:Y:S01]  /*0850*/  UIADD3 UR4, UPT, UPT, UR4, 0x4, URZ ;  /* 0x0000000404047890 */ /* 0x000fe2000fffe0ff */
[----:B----4-:R-:W-:-:S02]  /*0860*/  HADD2.F32 R6, -RZ, R6.H0_H0 ;  /* 0x20000006ff067230 */ /* 0x010fc40000004100 */
[----:B---3--:R-:W-:Y:S02]  /*0870*/  HADD2.F32 R16, -RZ, R16.H0_H0 ;  /* 0x20000010ff107230 */ /* 0x008fe40000004100 */
[----:B--2---:R-:W-:-:S05]  /*0880*/  HADD2.F32 R5, -RZ, R4.H0_H0 ;  /* 0x20000004ff057230 */ /* 0x004fca0000004100 */
[----:B------:R-:W-:Y:S01]  /*0890*/  FFMA R5, R5, R6, R20 ;  /* 0x0000000605057223 */ /* 0x000fe20000000014 */
[----:B-----5:R-:W-:Y:S02]  /*08a0*/  HADD2.F32 R12, -RZ, R12.H0_H0 ;  /* 0x2000000cff0c7230 */ /* 0x020fe40000004100 */
[----:B------:R-:W-:-:S03]  /*08b0*/  HADD2.F32 R4, -RZ, R17.H0_H0 ;  /* 0x20000011ff047230 */ /* 0x000fc60000004100 */
[----:B------:R-:W-:Y:S01]  /*08c0*/  FFMA R5, R12, R16, R5 ;  /* 0x000000100c057223 */ /* 0x000fe20000000005 */
[----:B------:R-:W-:Y:S02]  /*08d0*/  HADD2.F32 R6, -RZ, R10.H0_H0 ;  /* 0x2000000aff067230 */ /* 0x000fe40000004100 */
[----:B------:R-:W-:-:S03]  /*08e0*/  HADD2.F32 R3, -RZ, R18.H0_H0 ;  /* 0x20000012ff037230 */ /* 0x000fc60000004100 */
[----:B------:R-:W-:Y:S01]  /*08f0*/  FFMA R4, R4, R6, R5 ;  /* 0x0000000604047223 */ /* 0x000fe20000000005 */
[----:B------:R-:W-:-:S05]  /*0900*/  HADD2.F32 R14, -RZ, R14.H0_H0 ;  /* 0x2000000eff0e7230 */ /* 0x000fca0000004100 */
[----:B------:R-:W-:-:S07]  /*0910*/  FFMA R20, R3, R14, R4 ;  /* 0x0000000e03147223 */ /* 0x000fce0000000004 */
.L_x_3:
[----:B------:R-:W-:Y:S05]  /*0920*/  BRA.U !UP1, `(.L_x_2) ;  /* 0x0000000109a87547 */ /* 0x000fea000b800000 */
[----:B------:R-:W-:Y:S02]  /*0930*/  UISETP.NE.AND UP0, UPT, UR5, 0x1, UPT ;  /* 0x000000010500788c */ /* 0x000fe4000bf05270 */
[----:B------:R-:W-:-:S04]  /*0940*/  ULOP3.LUT UR6, UR12, 0x1, URZ, 0xc0, !UPT ;  /* 0x000000010c067892 */ /* 0x000fc8000f8ec0ff */
[----:B------:R-:W-:-:S03]  /*0950*/  UISETP.NE.U32.AND UP1, UPT, UR6, 0x1, UPT ;  /* 0x000000010600788c */ /* 0x000fc6000bf25070 */
[----:B------:R-:W-:Y:S08]  /*0960*/  BRA.U !UP0, `(.L_x_4) ;  /* 0x0000000108647547 */ /* 0x000ff0000b800000 */
[----:B------:R-:W1:Y:S01]  /*0970*/  LDC.64 R4, c[0x0][0x388] ;  /* 0x0000e200ff047b82 */ /* 0x000e620000000a00 */
[----:B------:R-:W2:Y:S01]  /*0980*/  LDCU.64 UR6, c[0x0][0x380] ;  /* 0x00007000ff0677ac */ /* 0x000ea20008000a00 */
[----:B------:R-:W-:Y:S02]  /*0990*/  MOV R9, UR4 ;  /* 0x0000000400097c02 */ /* 0x000fe40008000f00 */
[C---:B------:R-:W-:Y:S02]  /*09a0*/  IADD3 R7, PT, PT, R13.reuse, UR4, RZ ;  /* 0x000000040d077c10 */ /* 0x040fe4000fffe0ff */
[----:B------:R-:W-:Y:S01]  /*09b0*/  IADD3 R10, P0, PT, R13, UR4, RZ ;  /* 0x000000040d0a7c10 */ /* 0x000fe2000ff1e0ff */
[----:B------:R-:W-:Y:S01]  /*09c0*/  IMAD R9, R9, UR12, R0 ;  /* 0x0000000c09097c24 */ /* 0x000fe2000f8e0200 */
[----:B------:R-:W3:Y:S03]  /*09d0*/  LDC.64 R2, c[0x0][0x380] ;  /* 0x0000e000ff027b82 */ /* 0x000ee60000000a00 */
        /* <DEDUP_REMOVED lines=9> */
[----:B------:R-:W-:-:S05]  /*0a70*/  LEA.HI.X R7, R10, UR7, R7, 0x1, P0 ;  /* 0x000000070a077c11 */ /* 0x000fca00080f0c07 */
[----:B------:R-:W5:Y:S01]  /*0a80*/  LDG.E.U16 R6, desc[UR10][R6.64+0x2] ;  /* 0x0000020a06067981 */ /* 0x000f62000c1e1500 */
[----:B------:R-:W-:Y:S01]  /*0a90*/  UIADD3 UR4, UPT, UPT, UR4, 0x2, URZ ;  /* 0x0000000204047890 */ /* 0x000fe2000fffe0ff */
[----:B----4-:R-:W-:Y:S02]  /*0aa0*/  HADD2.F32 R10, -RZ, R4.H0_H0 ;  /* 0x20000004ff0a7230 */ /* 0x010fe40000004100 */
[----:B---3--:R-:W-:Y:S02]  /*0ab0*/  HADD2.F32 R12, -RZ, R8.H0_H0 ;  /* 0x20000008ff0c7230 */ /* 0x008fe40000004100 */
[----:B--2---:R-:W-:-:S05]  /*0ac0*/  HADD2.F32 R11, -RZ, R2.H0_H0 ;  /* 0x20000002ff0b7230 */ /* 0x004fca0000004100 */
[----:B------:R-:W-:Y:S01]  /*0ad0*/  FFMA R10, R11, R10, R20 ;  /* 0x0000000a0b0a7223 */ /* 0x000fe20000000014 */
[----:B-----5:R-:W-:-:S05]  /*0ae0*/  HADD2.F32 R15, -RZ, R6.H0_H0 ;  /* 0x20000006ff0f7230 */ /* 0x020fca0000004100 */
[----:B------:R-:W-:-:S07]  /*0af0*/  FFMA R20, R15, R12, R10 ;  /* 0x0000000c0f147223 */ /* 0x000fce000000000a */
.L_x_4:
[----:B------:R-:W-:Y:S05]  /*0b00*/  BRA.U UP1, `(.L_x_2) ;  /* 0x0000000101307547 */ /* 0x000fea000b800000 */
[----:B------:R-:W1:Y:S01]  /*0b10*/  LDC.64 R2, c[0x0][0x380] ;  /* 0x0000e000ff027b82 */ /* 0x000e620000000a00 */
[----:B------:R-:W-:Y:S02]  /*0b20*/  MOV R9, UR4 ;  /* 0x0000000400097c02 */ /* 0x000fe40008000f00 */
[----:B------:R-:W-:-:S03]  /*0b30*/  IADD3 R7, PT, PT, R13, UR4, RZ ;  /* 0x000000040d077c10 */ /* 0x000fc6000fffe0ff */
[----:B------:R-:W-:Y:S02]  /*0b40*/  IMAD R9, R9, UR12, R0 ;  /* 0x0000000c09097c24 */ /* 0x000fe4000f8e0200 */
[----:B------:R-:W2:Y:S01]  /*0b50*/  LDC.64 R4, c[0x0][0x388] ;  /* 0x0000e200ff047b82 */ /* 0x000ea20000000a00 */
[----:B-1----:R-:W-:-:S06]  /*0b60*/  IMAD.WIDE.U32 R2, R7, 0x2, R2 ;  /* 0x0000000207027825 */ /* 0x002fcc00078e0002 */
[----:B0-----:R-:W3:Y:S01]  /*0b70*/  LDG.E.U16 R2, desc[UR10][R2.64] ;  /* 0x0000000a02027981 */ /* 0x001ee2000c1e1500 */
[----:B--2---:R-:W-:-:S06]  /*0b80*/  IMAD.WIDE R4, R9, 0x2, R4 ;  /* 0x0000000209047825 */ /* 0x004fcc00078e0204 */
[----:B------:R-:W2:Y:S01]  /*0b90*/  LDG.E.U16 R4, desc[UR10][R4.64] ;  /* 0x0000000a04047981 */ /* 0x000ea2000c1e1500 */
[----:B---3--:R-:W-:Y:S02]  /*0ba0*/  HADD2.F32 R7, -RZ, R2.H0_H0 ;  /* 0x20000002ff077230 */ /* 0x008fe40000004100 */
[----:B--2---:R-:W-:-:S05]  /*0bb0*/  HADD2.F32 R6, -RZ, R4.H0_H0 ;  /* 0x20000004ff067230 */ /* 0x004fca0000004100 */
[----:B------:R-:W-:-:S07]  /*0bc0*/  FFMA R20, R7, R6, R20 ;  /* 0x0000000607147223 */ /* 0x000fce0000000014 */
.L_x_2:
[----:B------:R-:W1:Y:S01]  /*0bd0*/  LDC.64 R2, c[0x0][0x390] ;  /* 0x0000e400ff027b82 */ /* 0x000e620000000a00 */
[----:B------:R-:W-:Y:S02]  /*0be0*/  IADD3 R13, PT, PT, R0, R13, RZ ;  /* 0x0000000d000d7210 */ /* 0x000fe40007ffe0ff */
[----:B------:R-:W-:-:S03]  /*0bf0*/  F2FP.F16.F32.PACK_AB R20, RZ, R20 ;  /* 0x00000014ff14723e */ /* 0x000fc600000000ff */
[----:B-1----:R-:W-:-:S05]  /*0c00*/  IMAD.WIDE R2, R13, 0x2, R2 ;  /* 0x000000020d027825 */ /* 0x002fca00078e0202 */
[----:B0-----:R-:W-:Y:S01]  /*0c10*/  STG.E.U16 desc[UR10][R2.64], R20 ;  /* 0x0000001402007986 */ /* 0x001fe2000c10150a */
[----:B------:R-:W-:Y:S05]  /*0c20*/  EXIT ;  /* 0x000000000000794d */ /* 0x000fea0003800000 */
.L_x_5:
[----:B------:R-:W-:-:S00]  /*0c30*/  BRA `(.L_x_5) ;  /* 0xfffffffc00fc7947 */ /* 0x000fc0000383ffff */
[----:B------:R-:W-:-:S00]  /*0c40*/  NOP ;  /* 0x0000000000007918 */ /* 0x000fc00000000000 */
        /* <DEDUP_REMOVED lines=11> */
.L_x_6:


//--------------------- .nv.shared.reserved.0     --------------------------
	.section	.nv.shared.reserved.0,"aw",@nobits
	.weak		__nv_reservedSMEM_offset_0_alias
	.size		__nv_reservedSMEM_offset_0_alias, 0, 64
	.other		__nv_reservedSMEM_offset_0_alias,@"STO_CUDA_RESERVED_SHARED STV_DEFAULT"
__nv_reservedSMEM_offset_0_alias:
	.zero		0
	.zero		64


//--------------------- .nv.constant0._Z15naiveGemmKernelPK6__halfS1_PS_i --------------------------
	.section	.nv.constant0._Z15naiveGemmKernelPK6__halfS1_PS_i,"a",@progbits
	.sectionflags	@""
	.align	4
.nv.constant0._Z15naiveGemmKernelPK6__halfS1_PS_i:
	.zero		924


//--------------------- SYMBOLS --------------------------

	.type		.nv.reservedSmem.offset0,@object
	.size		.nv.reservedSmem.offset0,0x4
